//
// Generated by NVIDIA NVVM Compiler
//
// Compiler Build ID: CL-36424714
// Cuda compilation tools, release 13.0, V13.0.88
// Based on NVVM 20.0.0
//

.version 9.0
.target sm_100
.address_size 64

	// .globl	_Z12sumReductionPiS_
// _ZZ12sumReductionPiS_E11partial_sum has been demoted

.visible .entry _Z12sumReductionPiS_(
	.param .u64 .ptr .align 1 _Z12sumReductionPiS__param_0,
	.param .u64 .ptr .align 1 _Z12sumReductionPiS__param_1
)
{
	.reg .pred 	%p<5>;
	.reg .b32 	%r<21>;
	.reg .b32 	%f<6>;
	.reg .b64 	%rd<9>;
	// demoted variable
	.shared .align 4 .b8 _ZZ12sumReductionPiS_E11partial_sum[1024];
	ld.param.u64 	%rd2, [_Z12sumReductionPiS__param_0];
	ld.param.u64 	%rd1, [_Z12sumReductionPiS__param_1];
	cvta.to.global.u64 	%rd3, %rd2;
	mov.u32 	%r1, %tid.x;
	mov.u32 	%r2, %ctaid.x;
	mov.u32 	%r3, %ntid.x;
	mad.lo.s32 	%r7, %r2, %r3, %r1;
	mul.wide.s32 	%rd4, %r7, 4;
	add.s64 	%rd5, %rd3, %rd4;
	ld.global.u32 	%r8, [%rd5];
	cvt.rn.f32.s32 	%f1, %r8;
	shl.b32 	%r9, %r1, 2;
	mov.u32 	%r10, _ZZ12sumReductionPiS_E11partial_sum;
	add.s32 	%r11, %r10, %r9;
	st.shared.f32 	[%r11], %f1;
	bar.sync 	0;
	setp.lt.u32 	%p1, %r3, 2;
	@%p1 bra 	$L__BB0_5;
	mov.b32 	%r20, 1;
$L__BB0_2:
	shl.b32 	%r5, %r20, 1;
	mul.lo.s32 	%r6, %r5, %r1;
	setp.ge.u32 	%p2, %r6, %r3;
	@%p2 bra 	$L__BB0_4;
	add.s32 	%r13, %r6, %r20;
	shl.b32 	%r14, %r13, 2;
	add.s32 	%r16, %r10, %r14;
	ld.shared.f32 	%f2, [%r16];
	shl.b32 	%r17, %r6, 2;
	add.s32 	%r18, %r10, %r17;
	ld.shared.f32 	%f3, [%r18];
	add.f32 	%f4, %f2, %f3;
	st.shared.f32 	[%r18], %f4;
$L__BB0_4:
	bar.sync 	0;
	setp.lt.u32 	%p3, %r5, %r3;
	mov.u32 	%r20, %r5;
	@%p3 bra 	$L__BB0_2;
$L__BB0_5:
	setp.ne.s32 	%p4, %r1, 0;
	@%p4 bra 	$L__BB0_7;
	ld.shared.f32 	%f5, [_ZZ12sumReductionPiS_E11partial_sum];
	cvt.rzi.s32.f32 	%r19, %f5;
	cvta.to.global.u64 	%rd6, %rd1;
	mul.wide.u32 	%rd7, %r2, 4;
	add.s64 	%rd8, %rd6, %rd7;
	st.global.u32 	[%rd8], %r19;
$L__BB0_7:
	ret;

}


// ===== COMPILED SASS (sm_100) =====

	.target	sm_100

	.elftype	@"ET_EXEC"


//--------------------- .note.nv.tkinfo           --------------------------
	.section	.note.nv.tkinfo,"",@"SHT_NOTE"
	.sectionflags	@"SHF_NOTE_NV_TKINFO"
	.tkinfo
        /*0018*/ 	.word	0x00000002
        /*0030*/ 	.string	""
        /*0030*/ 	.string	"ptxas"
        /*0030*/ 	.string	"Cuda compilation tools, release 13.0, V13.0.88"
        /*0030*/ 	.string	"Build cuda_13.0.r13.0/compiler.36424714_0"
        /*0030*/ 	.string	"-arch sm_100 -m 64 "



//--------------------- .note.nv.cuinfo           --------------------------
	.section	.note.nv.cuinfo,"",@"SHT_NOTE"
	.sectionflags	@"SHF_NOTE_NV_CUINFO"
        /*0018*/ 	.short	0x0002
        /*001a*/ 	.short	0x0064
        /*001c*/ 	.short	0x0082
	.zero		2


//--------------------- .nv.info                  --------------------------
	.section	.nv.info,"",@"SHT_CUDA_INFO"
	.align	4


	//----- nvinfo : EIATTR_REGCOUNT
	.align		4
        /*0000*/ 	.byte	0x04, 0x2f
        /*0002*/ 	.short	(.L_1 - .L_0)
	.align		4
.L_0:
        /*0004*/ 	.word	index@(_Z12sumReductionPiS_)
        /*0008*/ 	.word	0x0000000a


	//----- nvinfo : EIATTR_FRAME_SIZE
	.align		4
.L_1:
        /*000c*/ 	.byte	0x04, 0x11
        /*000e*/ 	.short	(.L_3 - .L_2)
	.align		4
.L_2:
        /*0010*/ 	.word	index@(_Z12sumReductionPiS_)
        /*0014*/ 	.word	0x00000000


	//----- nvinfo : EIATTR_MIN_STACK_SIZE
	.align		4
.L_3:
        /*0018*/ 	.byte	0x04, 0x12
        /*001a*/ 	.short	(.L_5 - .L_4)
	.align		4
.L_4:
        /*001c*/ 	.word	index@(_Z12sumReductionPiS_)
        /*0020*/ 	.word	0x00000000
.L_5:


//--------------------- .nv.compat                --------------------------
	.section	.nv.compat,"",@"SHT_CUDA_COMPAT_INFO"
	.align	4
        /*0000*/ 	.byte	0x02, 0x09, 0x00, 0x00, 0x02, 0x02, 0x01, 0x00, 0x02, 0x05, 0x05, 0x00, 0x03, 0x07, 0x01, 0x01
        /*0010*/ 	.byte	0x02, 0x03, 0x00, 0x00, 0x02, 0x06, 0x01, 0x00, 0x04, 0x0b, 0x08, 0x00, 0x09, 0x00, 0x00, 0x00
        /*0020*/ 	.byte	0x00, 0x00, 0x00, 0x00


//--------------------- .nv.info._Z12sumReductionPiS_ --------------------------
	.section	.nv.info._Z12sumReductionPiS_,"",@"SHT_CUDA_INFO"
	.sectionflags	@""
	.align	4


	//----- nvinfo : EIATTR_CUDA_API_VERSION
	.align		4
        /*0000*/ 	.byte	0x04, 0x37
        /*0002*/ 	.short	(.L_7 - .L_6)
.L_6:
        /*0004*/ 	.word	0x00000082


	//----- nvinfo : EIATTR_KPARAM_INFO
	.align		4
.L_7:
        /*0008*/ 	.byte	0x04, 0x17
        /*000a*/ 	.short	(.L_9 - .L_8)
.L_8:
        /*000c*/ 	.word	0x00000000
        /*0010*/ 	.short	0x0001
        /*0012*/ 	.short	0x0008
        /*0014*/ 	.byte	0x00, 0xf5, 0x21, 0x00


	//----- nvinfo : EIATTR_KPARAM_INFO
	.align		4
.L_9:
        /*0018*/ 	.byte	0x04, 0x17
        /*001a*/ 	.short	(.L_11 - .L_10)
.L_10:
        /*001c*/ 	.word	0x00000000
        /*0020*/ 	.short	0x0000
        /*0022*/ 	.short	0x0000
        /*0024*/ 	.byte	0x00, 0xf5, 0x21, 0x00


	//----- nvinfo : EIATTR_SPARSE_MMA_MASK
	.align		4
.L_11:
        /*0028*/ 	.byte	0x03, 0x50
        /*002a*/ 	.short	0x0000


	//----- nvinfo : EIATTR_MAXREG_COUNT
	.align		4
        /*002c*/ 	.byte	0x03, 0x1b
        /*002e*/ 	.short	0x00ff


	//----- nvinfo : EIATTR_NUM_BARRIERS
	.align		4
        /*0030*/ 	.byte	0x02, 0x4c
        /*0032*/ 	.byte	0x01
	.zero		1


	//----- nvinfo : EIATTR_MERCURY_ISA_VERSION
	.align		4
        /*0034*/ 	.byte	0x03, 0x5f
        /*0036*/ 	.short	0x0101


	//----- nvinfo : EIATTR_VRC_CTA_INIT_COUNT
	.align		4
        /*0038*/ 	.byte	0x02, 0x4a
	.zero		1
	.zero		1


	//----- nvinfo : EIATTR_EXIT_INSTR_OFFSETS
	.align		4
        /*003c*/ 	.byte	0x04, 0x1c
        /*003e*/ 	.short	(.L_13 - .L_12)


	//   ....[0]....
.L_12:
        /*0040*/ 	.word	0x00000220


	//   ....[1]....
        /*0044*/ 	.word	0x000002b0


	//----- nvinfo : EIATTR_CBANK_PARAM_SIZE
	.align		4
.L_13:
        /*0048*/ 	.byte	0x03, 0x19
        /*004a*/ 	.short	0x0010


	//----- nvinfo : EIATTR_PARAM_CBANK
	.align		4
        /*004c*/ 	.byte	0x04, 0x0a
        /*004e*/ 	.short	(.L_15 - .L_14)
	.align		4
.L_14:
        /*0050*/ 	.word	index@(.nv.constant0._Z12sumReductionPiS_)
        /*0054*/ 	.short	0x0380
        /*0056*/ 	.short	0x0010


	//----- nvinfo : EIATTR_SW_WAR
	.align		4
.L_15:
        /*0058*/ 	.byte	0x04, 0x36
        /*005a*/ 	.short	(.L_17 - .L_16)
.L_16:
        /*005c*/ 	.word	0x00000008
.L_17:


//--------------------- .nv.callgraph             --------------------------
	.section	.nv.callgraph,"",@"SHT_CUDA_CALLGRAPH"
	.align	4
	.sectionentsize	8
	.align		4
        /*0000*/ 	.word	0x00000000
	.align		4
        /*0004*/ 	.word	0xffffffff
	.align		4
        /*0008*/ 	.word	0x00000000
	.align		4
        /*000c*/ 	.word	0xfffffffe
	.align		4
        /*0010*/ 	.word	0x00000000
	.align		4
        /*0014*/ 	.word	0xfffffffd
	.align		4
        /*0018*/ 	.word	0x00000000
	.align		4
        /*001c*/ 	.word	0xfffffffc


//--------------------- .text._Z12sumReductionPiS_ --------------------------
	.section	.text._Z12sumReductionPiS_,"ax",@progbits
	.align	128
        .global         _Z12sumReductionPiS_
        .type           _Z12sumReductionPiS_,@function
        .size           _Z12sumReductionPiS_,(.L_x_3 - _Z12sumReductionPiS_)
        .other          _Z12sumReductionPiS_,@"STO_CUDA_ENTRY STV_DEFAULT"
_Z12sumReductionPiS_:
.text._Z12sumReductionPiS_:
[----:B------:R-:W-:Y:S01]  /*0000*/  LDC R1, c[0x0][0x37c] ;  /* 0x0000df00ff017b82 */ /* 0x000fe20000000800 */
[----:B------:R-:W0:Y:S07]  /*0010*/  S2R R4, SR_TID.X ;  /* 0x0000000000047919 */ /* 0x000e2e0000002100 */
[----:B------:R-:W1:Y:S01]  /*0020*/  LDC.64 R2, c[0x0][0x380] ;  /* 0x0000e000ff027b82 */ /* 0x000e620000000a00 */
[----:B------:R-:W0:Y:S01]  /*0030*/  LDCU UR7, c[0x0][0x360] ;  /* 0x00006c00ff0777ac */ /* 0x000e220008000800 */
[----:B------:R-:W0:Y:S01]  /*0040*/  S2R R7, SR_CTAID.X ;  /* 0x0000000000077919 */ /* 0x000e220000002500 */
[----:B------:R-:W2:Y:S01]  /*0050*/  LDCU.64 UR8, c[0x0][0x358] ;  /* 0x00006b00ff0877ac */ /* 0x000ea20008000a00 */
[----:B0-----:R-:W-:-:S04]  /*0060*/  IMAD R5, R7, UR7, R4 ;  /* 0x0000000707057c24 */ /* 0x001fc8000f8e0204 */
[----:B-1----:R-:W-:-:S06]  /*0070*/  IMAD.WIDE R2, R5, 0x4, R2 ;  /* 0x0000000405027825 */ /* 0x002fcc00078e0202 */
[----:B--2---:R-:W2:Y:S01]  /*0080*/  LDG.E R2, desc[UR8][R2.64] ;  /* 0x0000000802027981 */ /* 0x004ea2000c1e1900 */
[----:B------:R-:W0:Y:S01]  /*0090*/  S2UR UR5, SR_CgaCtaId ;  /* 0x00000000000579c3 */ /* 0x000e220000008800 */
[----:B------:R-:W-:Y:S01]  /*00a0*/  UMOV UR4, 0x400 ;  /* 0x0000040000047882 */ /* 0x000fe20000000000 */
[----:B------:R-:W-:Y:S01]  /*00b0*/  UISETP.GE.U32.AND UP0, UPT, UR7, 0x2, UPT ;  /* 0x000000020700788c */ /* 0x000fe2000bf06070 */
[----:B------:R-:W-:Y:S01]  /*00c0*/  ISETP.NE.AND P1, PT, R4, RZ, PT ;  /* 0x000000ff0400720c */ /* 0x000fe20003f25270 */
[----:B0-----:R-:W-:-:S06]  /*00d0*/  ULEA UR4, UR5, UR4, 0x18 ;  /* 0x0000000405047291 */ /* 0x001fcc000f8ec0ff */
[----:B------:R-:W-:Y:S02]  /*00e0*/  LEA R5, R4, UR4, 0x2 ;  /* 0x0000000404057c11 */ /* 0x000fe4000f8e10ff */
[----:B--2---:R-:W-:-:S05]  /*00f0*/  I2FP.F32.S32 R0, R2 ;  /* 0x0000000200007245 */ /* 0x004fca0000201400 */
[----:B------:R0:W-:Y:S01]  /*0100*/  STS [R5], R0 ;  /* 0x0000000005007388 */ /* 0x0001e20000000800 */
[----:B------:R-:W-:Y:S06]  /*0110*/  BAR.SYNC.DEFER_BLOCKING 0x0 ;  /* 0x0000000000007b1d */ /* 0x000fec0000010000 */
[----:B------:R-:W-:Y:S05]  /*0120*/  BRA.U !UP0, `(.L_x_0) ;  /* 0x00000001083c7547 */ /* 0x000fea000b800000 */
[----:B------:R-:W-:-:S05]  /*0130*/  UMOV UR5, 0x1 ;  /* 0x0000000100057882 */ /* 0x000fca0000000000 */
.L_x_1:
[----:B------:R-:W-:-:S04]  /*0140*/  USHF.L.U32 UR6, UR5, 0x1, URZ ;  /* 0x0000000105067899 */ /* 0x000fc800080006ff */
[----:B------:R-:W-:Y:S02]  /*0150*/  UISETP.GE.U32.AND UP0, UPT, UR6, UR7, UPT ;  /* 0x000000070600728c */ /* 0x000fe4000bf06070 */
[----:B-1----:R-:W-:-:S05]  /*0160*/  IMAD R2, R4, UR6, RZ ;  /* 0x0000000604027c24 */ /* 0x002fca000f8e02ff */
[----:B------:R-:W-:-:S13]  /*0170*/  ISETP.GE.U32.AND P0, PT, R2, UR7, PT ;  /* 0x0000000702007c0c */ /* 0x000fda000bf06070 */
[C---:B0-----:R-:W-:Y:S01]  /*0180*/  @!P0 IADD3 R0, PT, PT, R2.reuse, UR5, RZ ;  /* 0x0000000502008c10 */ /* 0x041fe2000fffe0ff */
[----:B------:R-:W-:Y:S01]  /*0190*/  UMOV UR5, UR6 ;  /* 0x0000000600057c82 */ /* 0x000fe20008000000 */
[----:B------:R-:W-:Y:S02]  /*01a0*/  @!P0 LEA R2, R2, UR4, 0x2 ;  /* 0x0000000402028c11 */ /* 0x000fe4000f8e10ff */
[----:B------:R-:W-:-:S03]  /*01b0*/  @!P0 LEA R0, R0, UR4, 0x2 ;  /* 0x0000000400008c11 */ /* 0x000fc6000f8e10ff */
[----:B------:R-:W-:Y:S04]  /*01c0*/  @!P0 LDS R3, [R2] ;  /* 0x0000000002038984 */ /* 0x000fe80000000800 */
[----:B------:R-:W0:Y:S02]  /*01d0*/  @!P0 LDS R0, [R0] ;  /* 0x0000000000008984 */ /* 0x000e240000000800 */
[----:B0-----:R-:W-:-:S05]  /*01e0*/  @!P0 FADD R3, R0, R3 ;  /* 0x0000000300038221 */ /* 0x001fca0000000000 */
[----:B------:R1:W-:Y:S01]  /*01f0*/  @!P0 STS [R2], R3 ;  /* 0x0000000302008388 */ /* 0x0003e20000000800 */
[----:B------:R-:W-:Y:S06]  /*0200*/  BAR.SYNC.DEFER_BLOCKING 0x0 ;  /* 0x0000000000007b1d */ /* 0x000fec0000010000 */
[----:B------:R-:W-:Y:S05]  /*0210*/  BRA.U !UP0, `(.L_x_1) ;  /* 0xfffffffd08c87547 */ /* 0x000fea000b83ffff */
.L_x_0:
[----:B------:R-:W-:Y:S05]  /*0220*/  @P1 EXIT ;  /* 0x000000000000194d */ /* 0x000fea0003800000 */
[----:B------:R-:W2:Y:S01]  /*0230*/  S2UR UR5, SR_CgaCtaId ;  /* 0x00000000000579c3 */ /* 0x000ea20000008800 */
[----:B------:R-:W-:-:S07]  /*0240*/  UMOV UR4, 0x400 ;  /* 0x0000040000047882 */ /* 0x000fce0000000000 */
[----:B-1----:R-:W1:Y:S01]  /*0250*/  LDC.64 R2, c[0x0][0x388] ;  /* 0x0000e200ff027b82 */ /* 0x002e620000000a00 */
[----:B--2---:R-:W-:Y:S01]  /*0260*/  ULEA UR4, UR5, UR4, 0x18 ;  /* 0x0000000405047291 */ /* 0x004fe2000f8ec0ff */
[----:B-1----:R-:W-:-:S08]  /*0270*/  IMAD.WIDE.U32 R2, R7, 0x4, R2 ;  /* 0x0000000407027825 */ /* 0x002fd000078e0002 */
[----:B0-----:R-:W0:Y:S02]  /*0280*/  LDS R0, [UR4] ;  /* 0x00000004ff007984 */ /* 0x001e240008000800 */
[----:B0-----:R-:W0:Y:S02]  /*0290*/  F2I.TRUNC.NTZ R5, R0 ;  /* 0x0000000000057305 */ /* 0x001e24000020f100 */
[----:B0-----:R-:W-:Y:S01]  /*02a0*/  STG.E desc[UR8][R2.64], R5 ;  /* 0x0000000502007986 */ /* 0x001fe2000c101908 */
[----:B------:R-:W-:Y:S05]  /*02b0*/  EXIT ;  /* 0x000000000000794d */ /* 0x000fea0003800000 */
.L_x_2:
[----:B------:R-:W-:-:S00]  /*02c0*/  BRA `(.L_x_2) ;  /* 0xfffffffc00fc7947 */ /* 0x000fc0000383ffff */
[----:B------:R-:W-:-:S00]  /*02d0*/  NOP ;  /* 0x0000000000007918 */ /* 0x000fc00000000000 */
        /* <DEDUP_REMOVED lines=10> */
.L_x_3:


//--------------------- .nv.shared._Z12sumReductionPiS_ --------------------------
	.section	.nv.shared._Z12sumReductionPiS_,"aw",@nobits
	.sectionflags	@""
	.align	4
.nv.shared._Z12sumReductionPiS_:
	.zero		2048


//--------------------- .nv.shared.reserved.0     --------------------------
	.section	.nv.shared.reserved.0,"aw",@nobits
	.weak		__nv_reservedSMEM_offset_0_alias
	.size		__nv_reservedSMEM_offset_0_alias, 0, 64
	.other		__nv_reservedSMEM_offset_0_alias,@"STO_CUDA_RESERVED_SHARED STV_DEFAULT"
__nv_reservedSMEM_offset_0_alias:
	.zero		0
	.zero		64


//--------------------- .nv.constant0._Z12sumReductionPiS_ --------------------------
	.section	.nv.constant0._Z12sumReductionPiS_,"a",@progbits
	.sectionflags	@""
	.align	4
.nv.constant0._Z12sumReductionPiS_:
	.zero		912


//--------------------- SYMBOLS --------------------------

	.type		.nv.reservedSmem.offset0,@object
	.size		.nv.reservedSmem.offset0,0x4
	.type		.nv.reservedSmem.cap,@object
	.size		.nv.reservedSmem.cap,0x4
